//
// Generated by NVIDIA NVVM Compiler
//
// Compiler Build ID: CL-36424714
// Cuda compilation tools, release 13.0, V13.0.88
// Based on NVVM 20.0.0
//

.version 9.0
.target sm_100
.address_size 64

	// .globl	_Z7sgdStepPfS_S_S_if

.visible .entry _Z7sgdStepPfS_S_S_if(
	.param .u64 .ptr .align 1 _Z7sgdStepPfS_S_S_if_param_0,
	.param .u64 .ptr .align 1 _Z7sgdStepPfS_S_S_if_param_1,
	.param .u64 .ptr .align 1 _Z7sgdStepPfS_S_S_if_param_2,
	.param .u64 .ptr .align 1 _Z7sgdStepPfS_S_S_if_param_3,
	.param .u32 _Z7sgdStepPfS_S_S_if_param_4,
	.param .f32 _Z7sgdStepPfS_S_S_if_param_5
)
{
	.reg .pred 	%p<2>;
	.reg .b32 	%r<6>;
	.reg .b32 	%f<15>;
	.reg .b64 	%rd<12>;

	ld.param.u64 	%rd1, [_Z7sgdStepPfS_S_S_if_param_0];
	ld.param.u64 	%rd2, [_Z7sgdStepPfS_S_S_if_param_1];
	ld.param.u64 	%rd3, [_Z7sgdStepPfS_S_S_if_param_2];
	ld.param.u64 	%rd4, [_Z7sgdStepPfS_S_S_if_param_3];
	ld.param.u32 	%r2, [_Z7sgdStepPfS_S_S_if_param_4];
	ld.param.f32 	%f1, [_Z7sgdStepPfS_S_S_if_param_5];
	mov.u32 	%r3, %ctaid.x;
	mov.u32 	%r4, %ntid.x;
	mov.u32 	%r5, %tid.x;
	mad.lo.s32 	%r1, %r3, %r4, %r5;
	setp.ge.s32 	%p1, %r1, %r2;
	@%p1 bra 	$L__BB0_2;
	cvta.to.global.u64 	%rd5, %rd1;
	cvta.to.global.u64 	%rd6, %rd2;
	cvta.to.global.u64 	%rd7, %rd3;
	cvta.to.global.u64 	%rd8, %rd4;
	mul.wide.s32 	%rd9, %r1, 4;
	add.s64 	%rd10, %rd5, %rd9;
	ld.global.f32 	%f2, [%rd10];
	add.s64 	%rd11, %rd6, %rd9;
	ld.global.f32 	%f3, [%rd11];
	ld.global.f32 	%f4, [%rd7];
	ld.global.f32 	%f5, [%rd8];
	fma.rn.f32 	%f6, %f2, %f4, %f5;
	sub.f32 	%f7, %f6, %f3;
	add.f32 	%f8, %f7, %f7;
	mul.f32 	%f9, %f2, %f8;
	neg.f32 	%f10, %f1;
	mul.f32 	%f11, %f9, %f10;
	atom.global.add.f32 	%f12, [%rd7], %f11;
	mul.f32 	%f13, %f8, %f10;
	atom.global.add.f32 	%f14, [%rd8], %f13;
$L__BB0_2:
	ret;

}


// ===== COMPILED SASS (sm_100) =====

	.target	sm_100

	.elftype	@"ET_EXEC"


//--------------------- .note.nv.tkinfo           --------------------------
	.section	.note.nv.tkinfo,"",@"SHT_NOTE"
	.sectionflags	@"SHF_NOTE_NV_TKINFO"
	.tkinfo
        /*0018*/ 	.word	0x00000002
        /*0030*/ 	.string	""
        /*0030*/ 	.string	"ptxas"
        /*0030*/ 	.string	"Cuda compilation tools, release 13.0, V13.0.88"
        /*0030*/ 	.string	"Build cuda_13.0.r13.0/compiler.36424714_0"
        /*0030*/ 	.string	"-arch sm_100 -m 64 "



//--------------------- .note.nv.cuinfo           --------------------------
	.section	.note.nv.cuinfo,"",@"SHT_NOTE"
	.sectionflags	@"SHF_NOTE_NV_CUINFO"
        /*0018*/ 	.short	0x0002
        /*001a*/ 	.short	0x0064
        /*001c*/ 	.short	0x0082
	.zero		2


//--------------------- .nv.info                  --------------------------
	.section	.nv.info,"",@"SHT_CUDA_INFO"
	.align	4


	//----- nvinfo : EIATTR_REGCOUNT
	.align		4
        /*0000*/ 	.byte	0x04, 0x2f
        /*0002*/ 	.short	(.L_1 - .L_0)
	.align		4
.L_0:
        /*0004*/ 	.word	index@(_Z7sgdStepPfS_S_S_if)
        /*0008*/ 	.word	0x00000010


	//----- nvinfo : EIATTR_FRAME_SIZE
	.align		4
.L_1:
        /*000c*/ 	.byte	0x04, 0x11
        /*000e*/ 	.short	(.L_3 - .L_2)
	.align		4
.L_2:
        /*0010*/ 	.word	index@(_Z7sgdStepPfS_S_S_if)
        /*0014*/ 	.word	0x00000000


	//----- nvinfo : EIATTR_MIN_STACK_SIZE
	.align		4
.L_3:
        /*0018*/ 	.byte	0x04, 0x12
        /*001a*/ 	.short	(.L_5 - .L_4)
	.align		4
.L_4:
        /*001c*/ 	.word	index@(_Z7sgdStepPfS_S_S_if)
        /*0020*/ 	.word	0x00000000
.L_5:


//--------------------- .nv.compat                --------------------------
	.section	.nv.compat,"",@"SHT_CUDA_COMPAT_INFO"
	.align	4
        /*0000*/ 	.byte	0x02, 0x09, 0x00, 0x00, 0x02, 0x02, 0x01, 0x00, 0x02, 0x05, 0x05, 0x00, 0x03, 0x07, 0x01, 0x01
        /*0010*/ 	.byte	0x02, 0x03, 0x00, 0x00, 0x02, 0x06, 0x01, 0x00, 0x04, 0x0b, 0x08, 0x00, 0x09, 0x00, 0x00, 0x00
        /*0020*/ 	.byte	0x00, 0x00, 0x00, 0x00


//--------------------- .nv.info._Z7sgdStepPfS_S_S_if --------------------------
	.section	.nv.info._Z7sgdStepPfS_S_S_if,"",@"SHT_CUDA_INFO"
	.sectionflags	@""
	.align	4


	//----- nvinfo : EIATTR_CUDA_API_VERSION
	.align		4
        /*0000*/ 	.byte	0x04, 0x37
        /*0002*/ 	.short	(.L_7 - .L_6)
.L_6:
        /*0004*/ 	.word	0x00000082


	//----- nvinfo : EIATTR_KPARAM_INFO
	.align		4
.L_7:
        /*0008*/ 	.byte	0x04, 0x17
        /*000a*/ 	.short	(.L_9 - .L_8)
.L_8:
        /*000c*/ 	.word	0x00000000
        /*0010*/ 	.short	0x0005
        /*0012*/ 	.short	0x0024
        /*0014*/ 	.byte	0x00, 0xf0, 0x11, 0x00


	//----- nvinfo : EIATTR_KPARAM_INFO
	.align		4
.L_9:
        /*0018*/ 	.byte	0x04, 0x17
        /*001a*/ 	.short	(.L_11 - .L_10)
.L_10:
        /*001c*/ 	.word	0x00000000
        /*0020*/ 	.short	0x0004
        /*0022*/ 	.short	0x0020
        /*0024*/ 	.byte	0x00, 0xf0, 0x11, 0x00


	//----- nvinfo : EIATTR_KPARAM_INFO
	.align		4
.L_11:
        /*0028*/ 	.byte	0x04, 0x17
        /*002a*/ 	.short	(.L_13 - .L_12)
.L_12:
        /*002c*/ 	.word	0x00000000
        /*0030*/ 	.short	0x0003
        /*0032*/ 	.short	0x0018
        /*0034*/ 	.byte	0x00, 0xf5, 0x21, 0x00


	//----- nvinfo : EIATTR_KPARAM_INFO
	.align		4
.L_13:
        /*0038*/ 	.byte	0x04, 0x17
        /*003a*/ 	.short	(.L_15 - .L_14)
.L_14:
        /*003c*/ 	.word	0x00000000
        /*0040*/ 	.short	0x0002
        /*0042*/ 	.short	0x0010
        /*0044*/ 	.byte	0x00, 0xf5, 0x21, 0x00


	//----- nvinfo : EIATTR_KPARAM_INFO
	.align		4
.L_15:
        /*0048*/ 	.byte	0x04, 0x17
        /*004a*/ 	.short	(.L_17 - .L_16)
.L_16:
        /*004c*/ 	.word	0x00000000
        /*0050*/ 	.short	0x0001
        /*0052*/ 	.short	0x0008
        /*0054*/ 	.byte	0x00, 0xf5, 0x21, 0x00


	//----- nvinfo : EIATTR_KPARAM_INFO
	.align		4
.L_17:
        /*0058*/ 	.byte	0x04, 0x17
        /*005a*/ 	.short	(.L_19 - .L_18)
.L_18:
        /*005c*/ 	.word	0x00000000
        /*0060*/ 	.short	0x0000
        /*0062*/ 	.short	0x0000
        /*0064*/ 	.byte	0x00, 0xf5, 0x21, 0x00


	//----- nvinfo : EIATTR_SPARSE_MMA_MASK
	.align		4
.L_19:
        /*0068*/ 	.byte	0x03, 0x50
        /*006a*/ 	.short	0x0000


	//----- nvinfo : EIATTR_MAXREG_COUNT
	.align		4
        /*006c*/ 	.byte	0x03, 0x1b
        /*006e*/ 	.short	0x00ff


	//----- nvinfo : EIATTR_MERCURY_ISA_VERSION
	.align		4
        /*0070*/ 	.byte	0x03, 0x5f
        /*0072*/ 	.short	0x0101


	//----- nvinfo : EIATTR_VRC_CTA_INIT_COUNT
	.align		4
        /*0074*/ 	.byte	0x02, 0x4a
	.zero		1
	.zero		1


	//----- nvinfo : EIATTR_EXIT_INSTR_OFFSETS
	.align		4
        /*0078*/ 	.byte	0x04, 0x1c
        /*007a*/ 	.short	(.L_21 - .L_20)


	//   ....[0]....
.L_20:
        /*007c*/ 	.word	0x00000070


	//   ....[1]....
        /*0080*/ 	.word	0x000001c0


	//----- nvinfo : EIATTR_CBANK_PARAM_SIZE
	.align		4
.L_21:
        /*0084*/ 	.byte	0x03, 0x19
        /*0086*/ 	.short	0x0028


	//----- nvinfo : EIATTR_PARAM_CBANK
	.align		4
        /*0088*/ 	.byte	0x04, 0x0a
        /*008a*/ 	.short	(.L_23 - .L_22)
	.align		4
.L_22:
        /*008c*/ 	.word	index@(.nv.constant0._Z7sgdStepPfS_S_S_if)
        /*0090*/ 	.short	0x0380
        /*0092*/ 	.short	0x0028


	//----- nvinfo : EIATTR_SW_WAR
	.align		4
.L_23:
        /*0094*/ 	.byte	0x04, 0x36
        /*0096*/ 	.short	(.L_25 - .L_24)
.L_24:
        /*0098*/ 	.word	0x00000008
.L_25:


//--------------------- .nv.callgraph             --------------------------
	.section	.nv.callgraph,"",@"SHT_CUDA_CALLGRAPH"
	.align	4
	.sectionentsize	8
	.align		4
        /*0000*/ 	.word	0x00000000
	.align		4
        /*0004*/ 	.word	0xffffffff
	.align		4
        /*0008*/ 	.word	0x00000000
	.align		4
        /*000c*/ 	.word	0xfffffffe
	.align		4
        /*0010*/ 	.word	0x00000000
	.align		4
        /*0014*/ 	.word	0xfffffffd
	.align		4
        /*0018*/ 	.word	0x00000000
	.align		4
        /*001c*/ 	.word	0xfffffffc


//--------------------- .text._Z7sgdStepPfS_S_S_if --------------------------
	.section	.text._Z7sgdStepPfS_S_S_if,"ax",@progbits
	.align	128
        .global         _Z7sgdStepPfS_S_S_if
        .type           _Z7sgdStepPfS_S_S_if,@function
        .size           _Z7sgdStepPfS_S_S_if,(.L_x_1 - _Z7sgdStepPfS_S_S_if)
        .other          _Z7sgdStepPfS_S_S_if,@"STO_CUDA_ENTRY STV_DEFAULT"
_Z7sgdStepPfS_S_S_if:
.text._Z7sgdStepPfS_S_S_if:
[----:B------:R-:W-:Y:S01]  /*0000*/  LDC R1, c[0x0][0x37c] ;  /* 0x0000df00ff017b82 */ /* 0x000fe20000000800 */
[----:B------:R-:W0:Y:S07]  /*0010*/  S2R R0, SR_TID.X ;  /* 0x0000000000007919 */ /* 0x000e2e0000002100 */
[----:B------:R-:W0:Y:S01]  /*0020*/  S2UR UR4, SR_CTAID.X ;  /* 0x00000000000479c3 */ /* 0x000e220000002500 */
[----:B------:R-:W1:Y:S07]  /*0030*/  LDCU UR5, c[0x0][0x3a0] ;  /* 0x00007400ff0577ac */ /* 0x000e6e0008000800 */
[----:B------:R-:W0:Y:S02]  /*0040*/  LDC R11, c[0x0][0x360] ;  /* 0x0000d800ff0b7b82 */ /* 0x000e240000000800 */
[----:B0-----:R-:W-:-:S05]  /*0050*/  IMAD R11, R11, UR4, R0 ;  /* 0x000000040b0b7c24 */ /* 0x001fca000f8e0200 */
[----:B-1----:R-:W-:-:S13]  /*0060*/  ISETP.GE.AND P0, PT, R11, UR5, PT ;  /* 0x000000050b007c0c */ /* 0x002fda000bf06270 */
[----:B------:R-:W-:Y:S05]  /*0070*/  @P0 EXIT ;  /* 0x000000000000094d */ /* 0x000fea0003800000 */
[----:B------:R-:W0:Y:S01]  /*0080*/  LDC.64 R6, c[0x0][0x380] ;  /* 0x0000e000ff067b82 */ /* 0x000e220000000a00 */
[----:B------:R-:W1:Y:S01]  /*0090*/  LDCU.64 UR4, c[0x0][0x358] ;  /* 0x00006b00ff0477ac */ /* 0x000e620008000a00 */
[----:B------:R-:W2:Y:S06]  /*00a0*/  LDCU UR6, c[0x0][0x3a4] ;  /* 0x00007480ff0677ac */ /* 0x000eac0008000800 */
[----:B------:R-:W3:Y:S08]  /*00b0*/  LDC.64 R8, c[0x0][0x388] ;  /* 0x0000e200ff087b82 */ /* 0x000ef00000000a00 */
[----:B------:R-:W4:Y:S08]  /*00c0*/  LDC.64 R2, c[0x0][0x390] ;  /* 0x0000e400ff027b82 */ /* 0x000f300000000a00 */
[----:B------:R-:W5:Y:S01]  /*00d0*/  LDC.64 R4, c[0x0][0x398] ;  /* 0x0000e600ff047b82 */ /* 0x000f620000000a00 */
[----:B0-----:R-:W-:-:S06]  /*00e0*/  IMAD.WIDE R6, R11, 0x4, R6 ;  /* 0x000000040b067825 */ /* 0x001fcc00078e0206 */
[----:B-1----:R-:W2:Y:S01]  /*00f0*/  LDG.E R6, desc[UR4][R6.64] ;  /* 0x0000000406067981 */ /* 0x002ea2000c1e1900 */
[----:B---3--:R-:W-:-:S06]  /*0100*/  IMAD.WIDE R8, R11, 0x4, R8 ;  /* 0x000000040b087825 */ /* 0x008fcc00078e0208 */
[----:B------:R-:W3:Y:S04]  /*0110*/  LDG.E R8, desc[UR4][R8.64] ;  /* 0x0000000408087981 */ /* 0x000ee8000c1e1900 */
[----:B----4-:R-:W2:Y:S04]  /*0120*/  LDG.E R11, desc[UR4][R2.64] ;  /* 0x00000004020b7981 */ /* 0x010ea8000c1e1900 */
[----:B-----5:R-:W2:Y:S02]  /*0130*/  LDG.E R13, desc[UR4][R4.64] ;  /* 0x00000004040d7981 */ /* 0x020ea4000c1e1900 */
[----:B--2---:R-:W-:-:S04]  /*0140*/  FFMA R11, R6, R11, R13 ;  /* 0x0000000b060b7223 */ /* 0x004fc8000000000d */
[----:B---3--:R-:W-:-:S04]  /*0150*/  FADD R11, -R8, R11 ;  /* 0x0000000b080b7221 */ /* 0x008fc80000000100 */
[----:B------:R-:W-:-:S04]  /*0160*/  FADD R11, R11, R11 ;  /* 0x0000000b0b0b7221 */ /* 0x000fc80000000000 */
[----:B------:R-:W-:Y:S01]  /*0170*/  FMUL R0, R6, R11 ;  /* 0x0000000b06007220 */ /* 0x000fe20000400000 */
[----:B------:R-:W-:-:S03]  /*0180*/  FMUL R11, R11, -UR6 ;  /* 0x800000060b0b7c20 */ /* 0x000fc60008400000 */
[----:B------:R-:W-:-:S05]  /*0190*/  FMUL R13, R0, -UR6 ;  /* 0x80000006000d7c20 */ /* 0x000fca0008400000 */
[----:B------:R-:W-:Y:S04]  /*01a0*/  REDG.E.ADD.F32.FTZ.RN.STRONG.GPU desc[UR4][R2.64], R13 ;  /* 0x0000000d020079a6 */ /* 0x000fe8000c12f304 */
[----:B------:R-:W-:Y:S01]  /*01b0*/  REDG.E.ADD.F32.FTZ.RN.STRONG.GPU desc[UR4][R4.64], R11 ;  /* 0x0000000b040079a6 */ /* 0x000fe2000c12f304 */
[----:B------:R-:W-:Y:S05]  /*01c0*/  EXIT ;  /* 0x000000000000794d */ /* 0x000fea0003800000 */
.L_x_0:
[----:B------:R-:W-:-:S00]  /*01d0*/  BRA `(.L_x_0) ;  /* 0xfffffffc00fc7947 */ /* 0x000fc0000383ffff */
[----:B------:R-:W-:-:S00]  /*01e0*/  NOP ;  /* 0x0000000000007918 */ /* 0x000fc00000000000 */
        /* <DEDUP_REMOVED lines=9> */
.L_x_1:


//--------------------- .nv.shared.reserved.0     --------------------------
	.section	.nv.shared.reserved.0,"aw",@nobits
	.weak		__nv_reservedSMEM_offset_0_alias
	.size		__nv_reservedSMEM_offset_0_alias, 0, 64
	.other		__nv_reservedSMEM_offset_0_alias,@"STO_CUDA_RESERVED_SHARED STV_DEFAULT"
__nv_reservedSMEM_offset_0_alias:
	.zero		0
	.zero		64


//--------------------- .nv.constant0._Z7sgdStepPfS_S_S_if --------------------------
	.section	.nv.constant0._Z7sgdStepPfS_S_S_if,"a",@progbits
	.sectionflags	@""
	.align	4
.nv.constant0._Z7sgdStepPfS_S_S_if:
	.zero		936


//--------------------- SYMBOLS --------------------------

	.type		.nv.reservedSmem.offset0,@object
	.size		.nv.reservedSmem.offset0,0x4
